//
// Generated by NVIDIA NVVM Compiler
//
// Compiler Build ID: CL-36424714
// Cuda compilation tools, release 13.0, V13.0.88
// Based on NVVM 20.0.0
//

.version 9.0
.target sm_100
.address_size 64

	// .globl	_Z20exclusive_prefix_sumPdS_i
// _ZZ20exclusive_prefix_sumPdS_iE11shared_data has been demoted

.visible .entry _Z20exclusive_prefix_sumPdS_i(
	.param .u64 .ptr .align 1 _Z20exclusive_prefix_sumPdS_i_param_0,
	.param .u64 .ptr .align 1 _Z20exclusive_prefix_sumPdS_i_param_1,
	.param .u32 _Z20exclusive_prefix_sumPdS_i_param_2
)
{
	.reg .pred 	%p<10>;
	.reg .b32 	%r<9>;
	.reg .b64 	%rd<11>;
	.reg .b64 	%fd<33>;
	// demoted variable
	.shared .align 8 .b8 _ZZ20exclusive_prefix_sumPdS_iE11shared_data[64];
	ld.param.u64 	%rd1, [_Z20exclusive_prefix_sumPdS_i_param_0];
	ld.param.u64 	%rd2, [_Z20exclusive_prefix_sumPdS_i_param_1];
	ld.param.u32 	%r4, [_Z20exclusive_prefix_sumPdS_i_param_2];
	mov.u32 	%r1, %tid.x;
	mov.u32 	%r5, %ctaid.x;
	mov.u32 	%r6, %ntid.x;
	mad.lo.s32 	%r2, %r5, %r6, %r1;
	setp.ge.s32 	%p1, %r2, %r4;
	shl.b32 	%r7, %r1, 3;
	mov.u32 	%r8, _ZZ20exclusive_prefix_sumPdS_iE11shared_data;
	add.s32 	%r3, %r8, %r7;
	@%p1 bra 	$L__BB0_2;
	cvta.to.global.u64 	%rd4, %rd1;
	mul.wide.s32 	%rd5, %r2, 8;
	add.s64 	%rd6, %rd4, %rd5;
	ld.global.f64 	%fd16, [%rd6];
	st.shared.f64 	[%r3], %fd16;
	bra.uni 	$L__BB0_3;
$L__BB0_2:
	mov.b64 	%rd3, 0;
	st.shared.u64 	[%r3], %rd3;
$L__BB0_3:
	bar.sync 	0;
	setp.eq.s32 	%p2, %r1, 0;
	mov.f64 	%fd27, 0d0000000000000000;
	@%p2 bra 	$L__BB0_5;
	ld.shared.f64 	%fd27, [%r3+-8];
$L__BB0_5:
	bar.sync 	0;
	ld.shared.f64 	%fd19, [%r3];
	add.f64 	%fd20, %fd27, %fd19;
	st.shared.f64 	[%r3], %fd20;
	bar.sync 	0;
	setp.lt.u32 	%p3, %r1, 2;
	mov.f64 	%fd28, 0d0000000000000000;
	@%p3 bra 	$L__BB0_7;
	ld.shared.f64 	%fd28, [%r3+-16];
$L__BB0_7:
	bar.sync 	0;
	ld.shared.f64 	%fd22, [%r3];
	add.f64 	%fd23, %fd28, %fd22;
	st.shared.f64 	[%r3], %fd23;
	bar.sync 	0;
	setp.lt.u32 	%p4, %r1, 4;
	mov.f64 	%fd29, 0d0000000000000000;
	@%p4 bra 	$L__BB0_9;
	ld.shared.f64 	%fd29, [%r3+-32];
$L__BB0_9:
	setp.ne.s32 	%p5, %r1, 0;
	bar.sync 	0;
	ld.shared.f64 	%fd24, [%r3];
	add.f64 	%fd25, %fd29, %fd24;
	st.shared.f64 	[%r3], %fd25;
	bar.sync 	0;
	@%p5 bra 	$L__BB0_11;
	mov.b64 	%rd7, 0;
	st.shared.u64 	[_ZZ20exclusive_prefix_sumPdS_iE11shared_data], %rd7;
$L__BB0_11:
	setp.eq.s32 	%p6, %r1, 0;
	bar.sync 	0;
	ld.shared.f64 	%fd30, [%r3];
	@%p6 bra 	$L__BB0_13;
	ld.shared.f64 	%fd30, [%r3+-8];
$L__BB0_13:
	setp.lt.u32 	%p7, %r1, 2;
	bar.sync 	0;
	st.shared.f64 	[%r3], %fd30;
	bar.sync 	0;
	ld.shared.f64 	%fd31, [%r3];
	@%p7 bra 	$L__BB0_15;
	ld.shared.f64 	%fd31, [%r3+-16];
$L__BB0_15:
	setp.lt.u32 	%p8, %r1, 4;
	bar.sync 	0;
	st.shared.f64 	[%r3], %fd31;
	bar.sync 	0;
	ld.shared.f64 	%fd32, [%r3];
	@%p8 bra 	$L__BB0_17;
	ld.shared.f64 	%fd32, [%r3+-32];
$L__BB0_17:
	setp.ge.s32 	%p9, %r2, %r4;
	bar.sync 	0;
	st.shared.f64 	[%r3], %fd32;
	bar.sync 	0;
	@%p9 bra 	$L__BB0_19;
	ld.shared.f64 	%fd26, [%r3];
	cvta.to.global.u64 	%rd8, %rd2;
	mul.wide.s32 	%rd9, %r2, 8;
	add.s64 	%rd10, %rd8, %rd9;
	st.global.f64 	[%rd10], %fd26;
$L__BB0_19:
	ret;

}


// ===== COMPILED SASS (sm_100) =====

	.target	sm_100

	.elftype	@"ET_EXEC"


//--------------------- .note.nv.tkinfo           --------------------------
	.section	.note.nv.tkinfo,"",@"SHT_NOTE"
	.sectionflags	@"SHF_NOTE_NV_TKINFO"
	.tkinfo
        /*0018*/ 	.word	0x00000002
        /*0030*/ 	.string	""
        /*0030*/ 	.string	"ptxas"
        /*0030*/ 	.string	"Cuda compilation tools, release 13.0, V13.0.88"
        /*0030*/ 	.string	"Build cuda_13.0.r13.0/compiler.36424714_0"
        /*0030*/ 	.string	"-arch sm_100 -m 64 "



//--------------------- .note.nv.cuinfo           --------------------------
	.section	.note.nv.cuinfo,"",@"SHT_NOTE"
	.sectionflags	@"SHF_NOTE_NV_CUINFO"
        /*0018*/ 	.short	0x0002
        /*001a*/ 	.short	0x0064
        /*001c*/ 	.short	0x0082
	.zero		2


//--------------------- .nv.info                  --------------------------
	.section	.nv.info,"",@"SHT_CUDA_INFO"
	.align	4


	//----- nvinfo : EIATTR_REGCOUNT
	.align		4
        /*0000*/ 	.byte	0x04, 0x2f
        /*0002*/ 	.short	(.L_1 - .L_0)
	.align		4
.L_0:
        /*0004*/ 	.word	index@(_Z20exclusive_prefix_sumPdS_i)
        /*0008*/ 	.word	0x0000000c


	//----- nvinfo : EIATTR_FRAME_SIZE
	.align		4
.L_1:
        /*000c*/ 	.byte	0x04, 0x11
        /*000e*/ 	.short	(.L_3 - .L_2)
	.align		4
.L_2:
        /*0010*/ 	.word	index@(_Z20exclusive_prefix_sumPdS_i)
        /*0014*/ 	.word	0x00000000


	//----- nvinfo : EIATTR_MIN_STACK_SIZE
	.align		4
.L_3:
        /*0018*/ 	.byte	0x04, 0x12
        /*001a*/ 	.short	(.L_5 - .L_4)
	.align		4
.L_4:
        /*001c*/ 	.word	index@(_Z20exclusive_prefix_sumPdS_i)
        /*0020*/ 	.word	0x00000000
.L_5:


//--------------------- .nv.compat                --------------------------
	.section	.nv.compat,"",@"SHT_CUDA_COMPAT_INFO"
	.align	4
        /*0000*/ 	.byte	0x02, 0x09, 0x00, 0x00, 0x02, 0x02, 0x01, 0x00, 0x02, 0x05, 0x05, 0x00, 0x03, 0x07, 0x01, 0x01
        /*0010*/ 	.byte	0x02, 0x03, 0x00, 0x00, 0x02, 0x06, 0x01, 0x00, 0x04, 0x0b, 0x08, 0x00, 0x01, 0x00, 0x00, 0x00
        /*0020*/ 	.byte	0x00, 0x00, 0x00, 0x00


//--------------------- .nv.info._Z20exclusive_prefix_sumPdS_i --------------------------
	.section	.nv.info._Z20exclusive_prefix_sumPdS_i,"",@"SHT_CUDA_INFO"
	.sectionflags	@""
	.align	4


	//----- nvinfo : EIATTR_CUDA_API_VERSION
	.align		4
        /*0000*/ 	.byte	0x04, 0x37
        /*0002*/ 	.short	(.L_7 - .L_6)
.L_6:
        /*0004*/ 	.word	0x00000082


	//----- nvinfo : EIATTR_KPARAM_INFO
	.align		4
.L_7:
        /*0008*/ 	.byte	0x04, 0x17
        /*000a*/ 	.short	(.L_9 - .L_8)
.L_8:
        /*000c*/ 	.word	0x00000000
        /*0010*/ 	.short	0x0002
        /*0012*/ 	.short	0x0010
        /*0014*/ 	.byte	0x00, 0xf0, 0x11, 0x00


	//----- nvinfo : EIATTR_KPARAM_INFO
	.align		4
.L_9:
        /*0018*/ 	.byte	0x04, 0x17
        /*001a*/ 	.short	(.L_11 - .L_10)
.L_10:
        /*001c*/ 	.word	0x00000000
        /*0020*/ 	.short	0x0001
        /*0022*/ 	.short	0x0008
        /*0024*/ 	.byte	0x00, 0xf5, 0x21, 0x00


	//----- nvinfo : EIATTR_KPARAM_INFO
	.align		4
.L_11:
        /*0028*/ 	.byte	0x04, 0x17
        /*002a*/ 	.short	(.L_13 - .L_12)
.L_12:
        /*002c*/ 	.word	0x00000000
        /*0030*/ 	.short	0x0000
        /*0032*/ 	.short	0x0000
        /*0034*/ 	.byte	0x00, 0xf5, 0x21, 0x00


	//----- nvinfo : EIATTR_SPARSE_MMA_MASK
	.align		4
.L_13:
        /*0038*/ 	.byte	0x03, 0x50
        /*003a*/ 	.short	0x0000


	//----- nvinfo : EIATTR_MAXREG_COUNT
	.align		4
        /*003c*/ 	.byte	0x03, 0x1b
        /*003e*/ 	.short	0x00ff


	//----- nvinfo : EIATTR_NUM_BARRIERS
	.align		4
        /*0040*/ 	.byte	0x02, 0x4c
        /*0042*/ 	.byte	0x01
	.zero		1


	//----- nvinfo : EIATTR_MERCURY_ISA_VERSION
	.align		4
        /*0044*/ 	.byte	0x03, 0x5f
        /*0046*/ 	.short	0x0101


	//----- nvinfo : EIATTR_VRC_CTA_INIT_COUNT
	.align		4
        /*0048*/ 	.byte	0x02, 0x4a
	.zero		1
	.zero		1


	//----- nvinfo : EIATTR_EXIT_INSTR_OFFSETS
	.align		4
        /*004c*/ 	.byte	0x04, 0x1c
        /*004e*/ 	.short	(.L_15 - .L_14)


	//   ....[0]....
.L_14:
        /*0050*/ 	.word	0x000003c0


	//   ....[1]....
        /*0054*/ 	.word	0x00000410


	//----- nvinfo : EIATTR_CBANK_PARAM_SIZE
	.align		4
.L_15:
        /*0058*/ 	.byte	0x03, 0x19
        /*005a*/ 	.short	0x0014


	//----- nvinfo : EIATTR_PARAM_CBANK
	.align		4
        /*005c*/ 	.byte	0x04, 0x0a
        /*005e*/ 	.short	(.L_17 - .L_16)
	.align		4
.L_16:
        /*0060*/ 	.word	index@(.nv.constant0._Z20exclusive_prefix_sumPdS_i)
        /*0064*/ 	.short	0x0380
        /*0066*/ 	.short	0x0014


	//----- nvinfo : EIATTR_SW_WAR
	.align		4
.L_17:
        /*0068*/ 	.byte	0x04, 0x36
        /*006a*/ 	.short	(.L_19 - .L_18)
.L_18:
        /*006c*/ 	.word	0x00000008
.L_19:


//--------------------- .nv.callgraph             --------------------------
	.section	.nv.callgraph,"",@"SHT_CUDA_CALLGRAPH"
	.align	4
	.sectionentsize	8
	.align		4
        /*0000*/ 	.word	0x00000000
	.align		4
        /*0004*/ 	.word	0xffffffff
	.align		4
        /*0008*/ 	.word	0x00000000
	.align		4
        /*000c*/ 	.word	0xfffffffe
	.align		4
        /*0010*/ 	.word	0x00000000
	.align		4
        /*0014*/ 	.word	0xfffffffd
	.align		4
        /*0018*/ 	.word	0x00000000
	.align		4
        /*001c*/ 	.word	0xfffffffc


//--------------------- .text._Z20exclusive_prefix_sumPdS_i --------------------------
	.section	.text._Z20exclusive_prefix_sumPdS_i,"ax",@progbits
	.align	128
        .global         _Z20exclusive_prefix_sumPdS_i
        .type           _Z20exclusive_prefix_sumPdS_i,@function
        .size           _Z20exclusive_prefix_sumPdS_i,(.L_x_1 - _Z20exclusive_prefix_sumPdS_i)
        .other          _Z20exclusive_prefix_sumPdS_i,@"STO_CUDA_ENTRY STV_DEFAULT"
_Z20exclusive_prefix_sumPdS_i:
.text._Z20exclusive_prefix_sumPdS_i:
[----:B------:R-:W-:Y:S01]  /*0000*/  LDC R1, c[0x0][0x37c] ;  /* 0x0000df00ff017b82 */ /* 0x000fe20000000800 */
[----:B------:R-:W0:Y:S07]  /*0010*/  S2R R8, SR_TID.X ;  /* 0x0000000000087919 */ /* 0x000e2e0000002100 */
[----:B------:R-:W0:Y:S01]  /*0020*/  S2UR UR4, SR_CTAID.X ;  /* 0x00000000000479c3 */ /* 0x000e220000002500 */
[----:B------:R-:W1:Y:S01]  /*0030*/  LDCU UR5, c[0x0][0x390] ;  /* 0x00007200ff0577ac */ /* 0x000e620008000800 */
[----:B------:R-:W2:Y:S06]  /*0040*/  LDCU.64 UR6, c[0x0][0x358] ;  /* 0x00006b00ff0677ac */ /* 0x000eac0008000a00 */
[----:B------:R-:W0:Y:S02]  /*0050*/  LDC R3, c[0x0][0x360] ;  /* 0x0000d800ff037b82 */ /* 0x000e240000000800 */
[----:B0-----:R-:W-:-:S05]  /*0060*/  IMAD R0, R3, UR4, R8 ;  /* 0x0000000403007c24 */ /* 0x001fca000f8e0208 */
[----:B-1----:R-:W-:-:S13]  /*0070*/  ISETP.GE.AND P0, PT, R0, UR5, PT ;  /* 0x0000000500007c0c */ /* 0x002fda000bf06270 */
[----:B------:R-:W0:Y:S02]  /*0080*/  @!P0 LDC.64 R2, c[0x0][0x380] ;  /* 0x0000e000ff028b82 */ /* 0x000e240000000a00 */
[----:B0-----:R-:W-:-:S06]  /*0090*/  @!P0 IMAD.WIDE R2, R0, 0x8, R2 ;  /* 0x0000000800028825 */ /* 0x001fcc00078e0202 */
[----:B--2---:R-:W2:Y:S01]  /*00a0*/  @!P0 LDG.E.64 R2, desc[UR6][R2.64] ;  /* 0x0000000602028981 */ /* 0x004ea2000c1e1b00 */
[----:B------:R-:W0:Y:S01]  /*00b0*/  S2UR UR5, SR_CgaCtaId ;  /* 0x00000000000579c3 */ /* 0x000e220000008800 */
[----:B------:R-:W-:Y:S01]  /*00c0*/  UMOV UR4, 0x400 ;  /* 0x0000040000047882 */ /* 0x000fe20000000000 */
[C---:B------:R-:W-:Y:S02]  /*00d0*/  ISETP.NE.AND P1, PT, R8.reuse, RZ, PT ;  /* 0x000000ff0800720c */ /* 0x040fe40003f25270 */
[----:B------:R-:W-:Y:S02]  /*00e0*/  CS2R R4, SRZ ;  /* 0x0000000000047805 */ /* 0x000fe4000001ff00 */
[C---:B------:R-:W-:Y:S02]  /*00f0*/  ISETP.GE.U32.AND P2, PT, R8.reuse, 0x2, PT ;  /* 0x000000020800780c */ /* 0x040fe40003f46070 */
[C---:B------:R-:W-:Y:S02]  /*0100*/  ISETP.GE.U32.AND P3, PT, R8.reuse, 0x4, PT ;  /* 0x000000040800780c */ /* 0x040fe40003f66070 */
[----:B------:R-:W-:Y:S01]  /*0110*/  ISETP.NE.AND P4, PT, R8, RZ, PT ;  /* 0x000000ff0800720c */ /* 0x000fe20003f85270 */
[----:B0-----:R-:W-:-:S06]  /*0120*/  ULEA UR4, UR5, UR4, 0x18 ;  /* 0x0000000405047291 */ /* 0x001fcc000f8ec0ff */
[----:B------:R-:W-:-:S05]  /*0130*/  LEA R9, R8, UR4, 0x3 ;  /* 0x0000000408097c11 */ /* 0x000fca000f8e18ff */
[----:B--2---:R-:W-:Y:S04]  /*0140*/  @!P0 STS.64 [R9], R2 ;  /* 0x0000000209008388 */ /* 0x004fe80000000a00 */
[----:B------:R-:W-:Y:S01]  /*0150*/  @P0 STS.64 [R9], RZ ;  /* 0x000000ff09000388 */ /* 0x000fe20000000a00 */
[----:B------:R-:W-:Y:S06]  /*0160*/  BAR.SYNC.DEFER_BLOCKING 0x0 ;  /* 0x0000000000007b1d */ /* 0x000fec0000010000 */
[----:B------:R-:W-:Y:S02]  /*0170*/  @P1 LDS.64 R4, [R9+-0x8] ;  /* 0xfffff80009041984 */ /* 0x000fe40000000a00 */
[----:B------:R-:W-:Y:S06]  /*0180*/  BAR.SYNC.DEFER_BLOCKING 0x0 ;  /* 0x0000000000007b1d */ /* 0x000fec0000010000 */
[----:B------:R-:W0:Y:S02]  /*0190*/  LDS.64 R6, [R9] ;  /* 0x0000000009067984 */ /* 0x000e240000000a00 */
[----:B0-----:R-:W-:Y:S01]  /*01a0*/  DADD R4, R6, R4 ;  /* 0x0000000006047229 */ /* 0x001fe20000000004 */
[----:B------:R-:W-:-:S06]  /*01b0*/  CS2R R6, SRZ ;  /* 0x0000000000067805 */ /* 0x000fcc000001ff00 */
[----:B------:R-:W-:Y:S01]  /*01c0*/  STS.64 [R9], R4 ;  /* 0x0000000409007388 */ /* 0x000fe20000000a00 */
        /* <DEDUP_REMOVED lines=11> */
[----:B0-----:R-:W-:-:S07]  /*0280*/  DADD R4, R4, R6 ;  /* 0x0000000004047229 */ /* 0x001fce0000000006 */
[----:B------:R-:W-:Y:S01]  /*0290*/  STS.64 [R9], R4 ;  /* 0x0000000409007388 */ /* 0x000fe20000000a00 */
[----:B------:R-:W-:Y:S06]  /*02a0*/  BAR.SYNC.DEFER_BLOCKING 0x0 ;  /* 0x0000000000007b1d */ /* 0x000fec0000010000 */
[----:B------:R-:W-:Y:S02]  /*02b0*/  @!P4 STS.64 [UR4], RZ ;  /* 0x000000ffff00c988 */ /* 0x000fe40008000a04 */
[----:B------:R-:W-:Y:S06]  /*02c0*/  BAR.SYNC.DEFER_BLOCKING 0x0 ;  /* 0x0000000000007b1d */ /* 0x000fec0000010000 */
[----:B------:R-:W-:Y:S04]  /*02d0*/  LDS.64 R2, [R9] ;  /* 0x0000000009027984 */ /* 0x000fe80000000a00 */
[----:B------:R-:W0:Y:S01]  /*02e0*/  @P1 LDS.64 R2, [R9+-0x8] ;  /* 0xfffff80009021984 */ /* 0x000e220000000a00 */
[----:B------:R-:W-:Y:S06]  /*02f0*/  BAR.SYNC.DEFER_BLOCKING 0x0 ;  /* 0x0000000000007b1d */ /* 0x000fec0000010000 */
[----:B0-----:R-:W-:Y:S02]  /*0300*/  STS.64 [R9], R2 ;  /* 0x0000000209007388 */ /* 0x001fe40000000a00 */
        /* <DEDUP_REMOVED lines=9> */
[----:B0-----:R0:W-:Y:S02]  /*03a0*/  STS.64 [R9], R4 ;  /* 0x0000000409007388 */ /* 0x0011e40000000a00 */
[----:B------:R-:W-:Y:S06]  /*03b0*/  BAR.SYNC.DEFER_BLOCKING 0x0 ;  /* 0x0000000000007b1d */ /* 0x000fec0000010000 */
[----:B------:R-:W-:Y:S05]  /*03c0*/  @P0 EXIT ;  /* 0x000000000000094d */ /* 0x000fea0003800000 */
[----:B------:R-:W1:Y:S01]  /*03d0*/  LDS.64 R2, [R9] ;  /* 0x0000000009027984 */ /* 0x000e620000000a00 */
[----:B0-----:R-:W0:Y:S02]  /*03e0*/  LDC.64 R4, c[0x0][0x388] ;  /* 0x0000e200ff047b82 */ /* 0x001e240000000a00 */
[----:B0-----:R-:W-:-:S05]  /*03f0*/  IMAD.WIDE R4, R0, 0x8, R4 ;  /* 0x0000000800047825 */ /* 0x001fca00078e0204 */
[----:B-1----:R-:W-:Y:S01]  /*0400*/  STG.E.64 desc[UR6][R4.64], R2 ;  /* 0x0000000204007986 */ /* 0x002fe2000c101b06 */
[----:B------:R-:W-:Y:S05]  /*0410*/  EXIT ;  /* 0x000000000000794d */ /* 0x000fea0003800000 */
.L_x_0:
[----:B------:R-:W-:-:S00]  /*0420*/  BRA `(.L_x_0) ;  /* 0xfffffffc00fc7947 */ /* 0x000fc0000383ffff */
[----:B------:R-:W-:-:S00]  /*0430*/  NOP ;  /* 0x0000000000007918 */ /* 0x000fc00000000000 */
        /* <DEDUP_REMOVED lines=12> */
.L_x_1:


//--------------------- .nv.shared._Z20exclusive_prefix_sumPdS_i --------------------------
	.section	.nv.shared._Z20exclusive_prefix_sumPdS_i,"aw",@nobits
	.sectionflags	@""
	.align	8
.nv.shared._Z20exclusive_prefix_sumPdS_i:
	.zero		1088


//--------------------- .nv.shared.reserved.0     --------------------------
	.section	.nv.shared.reserved.0,"aw",@nobits
	.weak		__nv_reservedSMEM_offset_0_alias
	.size		__nv_reservedSMEM_offset_0_alias, 0, 64
	.other		__nv_reservedSMEM_offset_0_alias,@"STO_CUDA_RESERVED_SHARED STV_DEFAULT"
__nv_reservedSMEM_offset_0_alias:
	.zero		0
	.zero		64


//--------------------- .nv.constant0._Z20exclusive_prefix_sumPdS_i --------------------------
	.section	.nv.constant0._Z20exclusive_prefix_sumPdS_i,"a",@progbits
	.sectionflags	@""
	.align	4
.nv.constant0._Z20exclusive_prefix_sumPdS_i:
	.zero		916


//--------------------- SYMBOLS --------------------------

	.type		.nv.reservedSmem.offset0,@object
	.size		.nv.reservedSmem.offset0,0x4
	.type		.nv.reservedSmem.cap,@object
	.size		.nv.reservedSmem.cap,0x4
